//
// Generated by NVIDIA NVVM Compiler
//
// Compiler Build ID: CL-36424714
// Cuda compilation tools, release 13.0, V13.0.88
// Based on NVVM 20.0.0
//

.version 9.0
.target sm_100
.address_size 64

	// .globl	_Z12kernFunctionPiS_S_i

.visible .entry _Z12kernFunctionPiS_S_i(
	.param .u64 .ptr .align 1 _Z12kernFunctionPiS_S_i_param_0,
	.param .u64 .ptr .align 1 _Z12kernFunctionPiS_S_i_param_1,
	.param .u64 .ptr .align 1 _Z12kernFunctionPiS_S_i_param_2,
	.param .u32 _Z12kernFunctionPiS_S_i_param_3
)
{
	.reg .pred 	%p<2>;
	.reg .b32 	%r<9>;
	.reg .b64 	%rd<11>;

	ld.param.u64 	%rd1, [_Z12kernFunctionPiS_S_i_param_0];
	ld.param.u64 	%rd2, [_Z12kernFunctionPiS_S_i_param_1];
	ld.param.u64 	%rd3, [_Z12kernFunctionPiS_S_i_param_2];
	ld.param.u32 	%r2, [_Z12kernFunctionPiS_S_i_param_3];
	mov.u32 	%r3, %ntid.x;
	mov.u32 	%r4, %ctaid.x;
	mov.u32 	%r5, %tid.x;
	mad.lo.s32 	%r1, %r3, %r4, %r5;
	setp.ge.s32 	%p1, %r1, %r2;
	@%p1 bra 	$L__BB0_2;
	cvta.to.global.u64 	%rd4, %rd1;
	cvta.to.global.u64 	%rd5, %rd2;
	cvta.to.global.u64 	%rd6, %rd3;
	mul.wide.s32 	%rd7, %r1, 4;
	add.s64 	%rd8, %rd4, %rd7;
	ld.global.u32 	%r6, [%rd8];
	add.s64 	%rd9, %rd5, %rd7;
	ld.global.u32 	%r7, [%rd9];
	add.s32 	%r8, %r7, %r6;
	add.s64 	%rd10, %rd6, %rd7;
	st.global.u32 	[%rd10], %r8;
$L__BB0_2:
	ret;

}


// ===== COMPILED SASS (sm_100) =====

	.target	sm_100

	.elftype	@"ET_EXEC"


//--------------------- .note.nv.tkinfo           --------------------------
	.section	.note.nv.tkinfo,"",@"SHT_NOTE"
	.sectionflags	@"SHF_NOTE_NV_TKINFO"
	.tkinfo
        /*0018*/ 	.word	0x00000002
        /*0030*/ 	.string	""
        /*0030*/ 	.string	"ptxas"
        /*0030*/ 	.string	"Cuda compilation tools, release 13.0, V13.0.88"
        /*0030*/ 	.string	"Build cuda_13.0.r13.0/compiler.36424714_0"
        /*0030*/ 	.string	"-arch sm_100 -m 64 "



//--------------------- .note.nv.cuinfo           --------------------------
	.section	.note.nv.cuinfo,"",@"SHT_NOTE"
	.sectionflags	@"SHF_NOTE_NV_CUINFO"
        /*0018*/ 	.short	0x0002
        /*001a*/ 	.short	0x0064
        /*001c*/ 	.short	0x0082
	.zero		2


//--------------------- .nv.info                  --------------------------
	.section	.nv.info,"",@"SHT_CUDA_INFO"
	.align	4


	//----- nvinfo : EIATTR_REGCOUNT
	.align		4
        /*0000*/ 	.byte	0x04, 0x2f
        /*0002*/ 	.short	(.L_1 - .L_0)
	.align		4
.L_0:
        /*0004*/ 	.word	index@(_Z12kernFunctionPiS_S_i)
        /*0008*/ 	.word	0x0000000c


	//----- nvinfo : EIATTR_FRAME_SIZE
	.align		4
.L_1:
        /*000c*/ 	.byte	0x04, 0x11
        /*000e*/ 	.short	(.L_3 - .L_2)
	.align		4
.L_2:
        /*0010*/ 	.word	index@(_Z12kernFunctionPiS_S_i)
        /*0014*/ 	.word	0x00000000


	//----- nvinfo : EIATTR_MIN_STACK_SIZE
	.align		4
.L_3:
        /*0018*/ 	.byte	0x04, 0x12
        /*001a*/ 	.short	(.L_5 - .L_4)
	.align		4
.L_4:
        /*001c*/ 	.word	index@(_Z12kernFunctionPiS_S_i)
        /*0020*/ 	.word	0x00000000
.L_5:


//--------------------- .nv.compat                --------------------------
	.section	.nv.compat,"",@"SHT_CUDA_COMPAT_INFO"
	.align	4
        /*0000*/ 	.byte	0x02, 0x09, 0x00, 0x00, 0x02, 0x02, 0x01, 0x00, 0x02, 0x05, 0x05, 0x00, 0x03, 0x07, 0x01, 0x01
        /*0010*/ 	.byte	0x02, 0x03, 0x00, 0x00, 0x02, 0x06, 0x01, 0x00, 0x04, 0x0b, 0x08, 0x00, 0x09, 0x00, 0x00, 0x00
        /*0020*/ 	.byte	0x00, 0x00, 0x00, 0x00


//--------------------- .nv.info._Z12kernFunctionPiS_S_i --------------------------
	.section	.nv.info._Z12kernFunctionPiS_S_i,"",@"SHT_CUDA_INFO"
	.sectionflags	@""
	.align	4


	//----- nvinfo : EIATTR_CUDA_API_VERSION
	.align		4
        /*0000*/ 	.byte	0x04, 0x37
        /*0002*/ 	.short	(.L_7 - .L_6)
.L_6:
        /*0004*/ 	.word	0x00000082


	//----- nvinfo : EIATTR_KPARAM_INFO
	.align		4
.L_7:
        /*0008*/ 	.byte	0x04, 0x17
        /*000a*/ 	.short	(.L_9 - .L_8)
.L_8:
        /*000c*/ 	.word	0x00000000
        /*0010*/ 	.short	0x0003
        /*0012*/ 	.short	0x0018
        /*0014*/ 	.byte	0x00, 0xf0, 0x11, 0x00


	//----- nvinfo : EIATTR_KPARAM_INFO
	.align		4
.L_9:
        /*0018*/ 	.byte	0x04, 0x17
        /*001a*/ 	.short	(.L_11 - .L_10)
.L_10:
        /*001c*/ 	.word	0x00000000
        /*0020*/ 	.short	0x0002
        /*0022*/ 	.short	0x0010
        /*0024*/ 	.byte	0x00, 0xf5, 0x21, 0x00


	//----- nvinfo : EIATTR_KPARAM_INFO
	.align		4
.L_11:
        /*0028*/ 	.byte	0x04, 0x17
        /*002a*/ 	.short	(.L_13 - .L_12)
.L_12:
        /*002c*/ 	.word	0x00000000
        /*0030*/ 	.short	0x0001
        /*0032*/ 	.short	0x0008
        /*0034*/ 	.byte	0x00, 0xf5, 0x21, 0x00


	//----- nvinfo : EIATTR_KPARAM_INFO
	.align		4
.L_13:
        /*0038*/ 	.byte	0x04, 0x17
        /*003a*/ 	.short	(.L_15 - .L_14)
.L_14:
        /*003c*/ 	.word	0x00000000
        /*0040*/ 	.short	0x0000
        /*0042*/ 	.short	0x0000
        /*0044*/ 	.byte	0x00, 0xf5, 0x21, 0x00


	//----- nvinfo : EIATTR_SPARSE_MMA_MASK
	.align		4
.L_15:
        /*0048*/ 	.byte	0x03, 0x50
        /*004a*/ 	.short	0x0000


	//----- nvinfo : EIATTR_MAXREG_COUNT
	.align		4
        /*004c*/ 	.byte	0x03, 0x1b
        /*004e*/ 	.short	0x00ff


	//----- nvinfo : EIATTR_MERCURY_ISA_VERSION
	.align		4
        /*0050*/ 	.byte	0x03, 0x5f
        /*0052*/ 	.short	0x0101


	//----- nvinfo : EIATTR_VRC_CTA_INIT_COUNT
	.align		4
        /*0054*/ 	.byte	0x02, 0x4a
	.zero		1
	.zero		1


	//----- nvinfo : EIATTR_EXIT_INSTR_OFFSETS
	.align		4
        /*0058*/ 	.byte	0x04, 0x1c
        /*005a*/ 	.short	(.L_17 - .L_16)


	//   ....[0]....
.L_16:
        /*005c*/ 	.word	0x00000070


	//   ....[1]....
        /*0060*/ 	.word	0x00000130


	//----- nvinfo : EIATTR_CBANK_PARAM_SIZE
	.align		4
.L_17:
        /*0064*/ 	.byte	0x03, 0x19
        /*0066*/ 	.short	0x001c


	//----- nvinfo : EIATTR_PARAM_CBANK
	.align		4
        /*0068*/ 	.byte	0x04, 0x0a
        /*006a*/ 	.short	(.L_19 - .L_18)
	.align		4
.L_18:
        /*006c*/ 	.word	index@(.nv.constant0._Z12kernFunctionPiS_S_i)
        /*0070*/ 	.short	0x0380
        /*0072*/ 	.short	0x001c


	//----- nvinfo : EIATTR_SW_WAR
	.align		4
.L_19:
        /*0074*/ 	.byte	0x04, 0x36
        /*0076*/ 	.short	(.L_21 - .L_20)
.L_20:
        /*0078*/ 	.word	0x00000008
.L_21:


//--------------------- .nv.callgraph             --------------------------
	.section	.nv.callgraph,"",@"SHT_CUDA_CALLGRAPH"
	.align	4
	.sectionentsize	8
	.align		4
        /*0000*/ 	.word	0x00000000
	.align		4
        /*0004*/ 	.word	0xffffffff
	.align		4
        /*0008*/ 	.word	0x00000000
	.align		4
        /*000c*/ 	.word	0xfffffffe
	.align		4
        /*0010*/ 	.word	0x00000000
	.align		4
        /*0014*/ 	.word	0xfffffffd
	.align		4
        /*0018*/ 	.word	0x00000000
	.align		4
        /*001c*/ 	.word	0xfffffffc


//--------------------- .text._Z12kernFunctionPiS_S_i --------------------------
	.section	.text._Z12kernFunctionPiS_S_i,"ax",@progbits
	.align	128
        .global         _Z12kernFunctionPiS_S_i
        .type           _Z12kernFunctionPiS_S_i,@function
        .size           _Z12kernFunctionPiS_S_i,(.L_x_1 - _Z12kernFunctionPiS_S_i)
        .other          _Z12kernFunctionPiS_S_i,@"STO_CUDA_ENTRY STV_DEFAULT"
_Z12kernFunctionPiS_S_i:
.text._Z12kernFunctionPiS_S_i:
[----:B------:R-:W-:Y:S01]  /*0000*/  LDC R1, c[0x0][0x37c] ;  /* 0x0000df00ff017b82 */ /* 0x000fe20000000800 */
[----:B------:R-:W0:Y:S01]  /*0010*/  S2R R9, SR_CTAID.X ;  /* 0x0000000000097919 */ /* 0x000e220000002500 */
[----:B------:R-:W0:Y:S01]  /*0020*/  LDCU UR4, c[0x0][0x360] ;  /* 0x00006c00ff0477ac */ /* 0x000e220008000800 */
[----:B------:R-:W0:Y:S01]  /*0030*/  S2R R0, SR_TID.X ;  /* 0x0000000000007919 */ /* 0x000e220000002100 */
[----:B------:R-:W1:Y:S01]  /*0040*/  LDCU UR5, c[0x0][0x398] ;  /* 0x00007300ff0577ac */ /* 0x000e620008000800 */
[----:B0-----:R-:W-:-:S05]  /*0050*/  IMAD R9, R9, UR4, R0 ;  /* 0x0000000409097c24 */ /* 0x001fca000f8e0200 */
[----:B-1----:R-:W-:-:S13]  /*0060*/  ISETP.GE.AND P0, PT, R9, UR5, PT ;  /* 0x0000000509007c0c */ /* 0x002fda000bf06270 */
[----:B------:R-:W-:Y:S05]  /*0070*/  @P0 EXIT ;  /* 0x000000000000094d */ /* 0x000fea0003800000 */
[----:B------:R-:W0:Y:S01]  /*0080*/  LDC.64 R2, c[0x0][0x380] ;  /* 0x0000e000ff027b82 */ /* 0x000e220000000a00 */
[----:B------:R-:W1:Y:S07]  /*0090*/  LDCU.64 UR4, c[0x0][0x358] ;  /* 0x00006b00ff0477ac */ /* 0x000e6e0008000a00 */
[----:B------:R-:W2:Y:S08]  /*00a0*/  LDC.64 R4, c[0x0][0x388] ;  /* 0x0000e200ff047b82 */ /* 0x000eb00000000a00 */
[----:B------:R-:W3:Y:S01]  /*00b0*/  LDC.64 R6, c[0x0][0x390] ;  /* 0x0000e400ff067b82 */ /* 0x000ee20000000a00 */
[----:B0-----:R-:W-:-:S06]  /*00c0*/  IMAD.WIDE R2, R9, 0x4, R2 ;  /* 0x0000000409027825 */ /* 0x001fcc00078e0202 */
[----:B-1----:R-:W4:Y:S01]  /*00d0*/  LDG.E R2, desc[UR4][R2.64] ;  /* 0x0000000402027981 */ /* 0x002f22000c1e1900 */
[----:B--2---:R-:W-:-:S06]  /*00e0*/  IMAD.WIDE R4, R9, 0x4, R4 ;  /* 0x0000000409047825 */ /* 0x004fcc00078e0204 */
[----:B------:R-:W4:Y:S01]  /*00f0*/  LDG.E R5, desc[UR4][R4.64] ;  /* 0x0000000404057981 */ /* 0x000f22000c1e1900 */
[----:B---3--:R-:W-:Y:S01]  /*0100*/  IMAD.WIDE R6, R9, 0x4, R6 ;  /* 0x0000000409067825 */ /* 0x008fe200078e0206 */
[----:B----4-:R-:W-:-:S05]  /*0110*/  IADD3 R9, PT, PT, R2, R5, RZ ;  /* 0x0000000502097210 */ /* 0x010fca0007ffe0ff */
[----:B------:R-:W-:Y:S01]  /*0120*/  STG.E desc[UR4][R6.64], R9 ;  /* 0x0000000906007986 */ /* 0x000fe2000c101904 */
[----:B------:R-:W-:Y:S05]  /*0130*/  EXIT ;  /* 0x000000000000794d */ /* 0x000fea0003800000 */
.L_x_0:
[----:B------:R-:W-:-:S00]  /*0140*/  BRA `(.L_x_0) ;  /* 0xfffffffc00fc7947 */ /* 0x000fc0000383ffff */
[----:B------:R-:W-:-:S00]  /*0150*/  NOP ;  /* 0x0000000000007918 */ /* 0x000fc00000000000 */
        /* <DEDUP_REMOVED lines=10> */
.L_x_1:


//--------------------- .nv.shared.reserved.0     --------------------------
	.section	.nv.shared.reserved.0,"aw",@nobits
	.weak		__nv_reservedSMEM_offset_0_alias
	.size		__nv_reservedSMEM_offset_0_alias, 0, 64
	.other		__nv_reservedSMEM_offset_0_alias,@"STO_CUDA_RESERVED_SHARED STV_DEFAULT"
__nv_reservedSMEM_offset_0_alias:
	.zero		0
	.zero		64


//--------------------- .nv.constant0._Z12kernFunctionPiS_S_i --------------------------
	.section	.nv.constant0._Z12kernFunctionPiS_S_i,"a",@progbits
	.sectionflags	@""
	.align	4
.nv.constant0._Z12kernFunctionPiS_S_i:
	.zero		924


//--------------------- SYMBOLS --------------------------

	.type		.nv.reservedSmem.offset0,@object
	.size		.nv.reservedSmem.offset0,0x4
